	.headerflags	@"EF_CUDA_TEXMODE_UNIFIED EF_CUDA_64BIT_ADDRESS EF_CUDA_ACCELERATORS EF_CUDA_SM90 EF_CUDA_VIRTUAL_SM(EF_CUDA_SM90)"
	.elftype	@"ET_EXEC"


//--------------------- .nv.info                  --------------------------
	.section	.nv.info,"",@"SHT_CUDA_INFO"
	.align	4


	//----- nvinfo : EIATTR_REGCOUNT
	.align		4
        /*0000*/ 	.byte	0x04, 0x2f
        /*0002*/ 	.short	(.L_1 - .L_0)
	.align		4
.L_0:
        /*0004*/ 	.word	index@(triton_poi_fused__unsafe_index_add_mul_sub_8)
        /*0008*/ 	.word	0x00000022


	//----- nvinfo : EIATTR_MIN_STACK_SIZE
	.align		4
.L_1:
        /*000c*/ 	.byte	0x04, 0x12
        /*000e*/ 	.short	(.L_3 - .L_2)
	.align		4
.L_2:
        /*0010*/ 	.word	index@(triton_poi_fused__unsafe_index_add_mul_sub_8)
        /*0014*/ 	.word	0x00000000


	//----- nvinfo : EIATTR_FRAME_SIZE
	.align		4
.L_3:
        /*0018*/ 	.byte	0x04, 0x11
        /*001a*/ 	.short	(.L_5 - .L_4)
	.align		4
.L_4:
        /*001c*/ 	.word	index@(triton_poi_fused__unsafe_index_add_mul_sub_8)
        /*0020*/ 	.word	0x00000000


	//----- nvinfo : EIATTR_MIN_STACK_SIZE
	.align		4
.L_5:
        /*0024*/ 	.byte	0x04, 0x12
        /*0026*/ 	.short	(.L_7 - .L_6)
	.align		4
.L_6:
        /*0028*/ 	.word	index@(triton_poi_fused__unsafe_index_add_mul_sub_8)
        /*002c*/ 	.word	0x00000000
.L_7:


//--------------------- .nv.info.triton_poi_fused__unsafe_index_add_mul_sub_8 --------------------------
	.section	.nv.info.triton_poi_fused__unsafe_index_add_mul_sub_8,"",@"SHT_CUDA_INFO"
	.sectionflags	@""
	.align	4


	//----- nvinfo : EIATTR_CUDA_API_VERSION
	.align		4
        /*0000*/ 	.byte	0x04, 0x37
        /*0002*/ 	.short	(.L_9 - .L_8)
.L_8:
        /*0004*/ 	.word	0x0000007c


	//----- nvinfo : EIATTR_KPARAM_INFO
	.align		4
.L_9:
        /*0008*/ 	.byte	0x04, 0x17
        /*000a*/ 	.short	(.L_11 - .L_10)
.L_10:
        /*000c*/ 	.word	0x00000000
        /*0010*/ 	.short	0x000b
        /*0012*/ 	.short	0x0058
        /*0014*/ 	.byte	0x00, 0xf0, 0x11, 0x00


	//----- nvinfo : EIATTR_KPARAM_INFO
	.align		4
.L_11:
        /*0018*/ 	.byte	0x04, 0x17
        /*001a*/ 	.short	(.L_13 - .L_12)
.L_12:
        /*001c*/ 	.word	0x00000000
        /*0020*/ 	.short	0x000a
        /*0022*/ 	.short	0x0050
        /*0024*/ 	.byte	0x00, 0xf4, 0x21, 0x00


	//----- nvinfo : EIATTR_KPARAM_INFO
	.align		4
.L_13:
        /*0028*/ 	.byte	0x04, 0x17
        /*002a*/ 	.short	(.L_15 - .L_14)
.L_14:
        /*002c*/ 	.word	0x00000000
        /*0030*/ 	.short	0x0009
        /*0032*/ 	.short	0x0048
        /*0034*/ 	.byte	0x00, 0xf4, 0x21, 0x00


	//----- nvinfo : EIATTR_KPARAM_INFO
	.align		4
.L_15:
        /*0038*/ 	.byte	0x04, 0x17
        /*003a*/ 	.short	(.L_17 - .L_16)
.L_16:
        /*003c*/ 	.word	0x00000000
        /*0040*/ 	.short	0x0008
        /*0042*/ 	.short	0x0040
        /*0044*/ 	.byte	0x00, 0xf4, 0x21, 0x00


	//----- nvinfo : EIATTR_KPARAM_INFO
	.align		4
.L_17:
        /*0048*/ 	.byte	0x04, 0x17
        /*004a*/ 	.short	(.L_19 - .L_18)
.L_18:
        /*004c*/ 	.word	0x00000000
        /*0050*/ 	.short	0x0007
        /*0052*/ 	.short	0x0038
        /*0054*/ 	.byte	0x00, 0xf4, 0x21, 0x00


	//----- nvinfo : EIATTR_KPARAM_INFO
	.align		4
.L_19:
        /*0058*/ 	.byte	0x04, 0x17
        /*005a*/ 	.short	(.L_21 - .L_20)
.L_20:
        /*005c*/ 	.word	0x00000000
        /*0060*/ 	.short	0x0006
        /*0062*/ 	.short	0x0030
        /*0064*/ 	.byte	0x00, 0xf4, 0x21, 0x00


	//----- nvinfo : EIATTR_KPARAM_INFO
	.align		4
.L_21:
        /*0068*/ 	.byte	0x04, 0x17
        /*006a*/ 	.short	(.L_23 - .L_22)
.L_22:
        /*006c*/ 	.word	0x00000000
        /*0070*/ 	.short	0x0005
        /*0072*/ 	.short	0x0028
        /*0074*/ 	.byte	0x00, 0xf4, 0x21, 0x00


	//----- nvinfo : EIATTR_KPARAM_INFO
	.align		4
.L_23:
        /*0078*/ 	.byte	0x04, 0x17
        /*007a*/ 	.short	(.L_25 - .L_24)
.L_24:
        /*007c*/ 	.word	0x00000000
        /*0080*/ 	.short	0x0004
        /*0082*/ 	.short	0x0020
        /*0084*/ 	.byte	0x00, 0xf4, 0x21, 0x00


	//----- nvinfo : EIATTR_KPARAM_INFO
	.align		4
.L_25:
        /*0088*/ 	.byte	0x04, 0x17
        /*008a*/ 	.short	(.L_27 - .L_26)
.L_26:
        /*008c*/ 	.word	0x00000000
        /*0090*/ 	.short	0x0003
        /*0092*/ 	.short	0x0018
        /*0094*/ 	.byte	0x00, 0xf4, 0x21, 0x00


	//----- nvinfo : EIATTR_KPARAM_INFO
	.align		4
.L_27:
        /*0098*/ 	.byte	0x04, 0x17
        /*009a*/ 	.short	(.L_29 - .L_28)
.L_28:
        /*009c*/ 	.word	0x00000000
        /*00a0*/ 	.short	0x0002
        /*00a2*/ 	.short	0x0010
        /*00a4*/ 	.byte	0x00, 0xf4, 0x21, 0x00


	//----- nvinfo : EIATTR_KPARAM_INFO
	.align		4
.L_29:
        /*00a8*/ 	.byte	0x04, 0x17
        /*00aa*/ 	.short	(.L_31 - .L_30)
.L_30:
        /*00ac*/ 	.word	0x00000000
        /*00b0*/ 	.short	0x0001
        /*00b2*/ 	.short	0x0008
        /*00b4*/ 	.byte	0x00, 0xf4, 0x21, 0x00


	//----- nvinfo : EIATTR_KPARAM_INFO
	.align		4
.L_31:
        /*00b8*/ 	.byte	0x04, 0x17
        /*00ba*/ 	.short	(.L_33 - .L_32)
.L_32:
        /*00bc*/ 	.word	0x00000000
        /*00c0*/ 	.short	0x0000
        /*00c2*/ 	.short	0x0000
        /*00c4*/ 	.byte	0x00, 0xf4, 0x21, 0x00


	//----- nvinfo : EIATTR_SPARSE_MMA_MASK
	.align		4
.L_33:
        /*00c8*/ 	.byte	0x03, 0x50
        /*00ca*/ 	.short	0x0000


	//----- nvinfo : EIATTR_MAXREG_COUNT
	.align		4
        /*00cc*/ 	.byte	0x03, 0x1b
        /*00ce*/ 	.short	0x00ff


	//----- nvinfo : EIATTR_EXIT_INSTR_OFFSETS
	.align		4
        /*00d0*/ 	.byte	0x04, 0x1c
        /*00d2*/ 	.short	(.L_35 - .L_34)


	//   ....[0]....
.L_34:
        /*00d4*/ 	.word	0x00000d40


	//----- nvinfo : EIATTR_REQNTID
	.align		4
.L_35:
        /*00d8*/ 	.byte	0x04, 0x10
        /*00da*/ 	.short	(.L_37 - .L_36)
.L_36:
        /*00dc*/ 	.word	0x00000100
        /*00e0*/ 	.word	0x00000001
        /*00e4*/ 	.word	0x00000001


	//----- nvinfo : EIATTR_CBANK_PARAM_SIZE
	.align		4
.L_37:
        /*00e8*/ 	.byte	0x03, 0x19
        /*00ea*/ 	.short	0x005c


	//----- nvinfo : EIATTR_PARAM_CBANK
	.align		4
        /*00ec*/ 	.byte	0x04, 0x0a
        /*00ee*/ 	.short	(.L_39 - .L_38)
	.align		4
.L_38:
        /*00f0*/ 	.word	index@(.nv.constant0.triton_poi_fused__unsafe_index_add_mul_sub_8)
        /*00f4*/ 	.short	0x0210
        /*00f6*/ 	.short	0x005c


	//----- nvinfo : EIATTR_SW_WAR
	.align		4
.L_39:
        /*00f8*/ 	.byte	0x04, 0x36
        /*00fa*/ 	.short	(.L_41 - .L_40)
.L_40:
        /*00fc*/ 	.word	0x00000008
.L_41:


//--------------------- .nv.callgraph             --------------------------
	.section	.nv.callgraph,"",@"SHT_CUDA_CALLGRAPH"
	.align	4
	.sectionentsize	8
	.align		4
        /*0000*/ 	.word	0x00000000
	.align		4
        /*0004*/ 	.word	0xffffffff
	.align		4
        /*0008*/ 	.word	0x00000000
	.align		4
        /*000c*/ 	.word	0xfffffffe
	.align		4
        /*0010*/ 	.word	0x00000000
	.align		4
        /*0014*/ 	.word	0xfffffffd
	.align		4
        /*0018*/ 	.word	0x00000000
	.align		4
        /*001c*/ 	.word	0xfffffffc


//--------------------- .text.triton_poi_fused__unsafe_index_add_mul_sub_8 --------------------------
	.section	.text.triton_poi_fused__unsafe_index_add_mul_sub_8,"ax",@progbits
	.align	128
        .global         triton_poi_fused__unsafe_index_add_mul_sub_8
        .type           triton_poi_fused__unsafe_index_add_mul_sub_8,@function
        .size           triton_poi_fused__unsafe_index_add_mul_sub_8,(.L_x_1 - triton_poi_fused__unsafe_index_add_mul_sub_8)
        .other          triton_poi_fused__unsafe_index_add_mul_sub_8,@"STO_CUDA_ENTRY STV_DEFAULT"
triton_poi_fused__unsafe_index_add_mul_sub_8:
.text.triton_poi_fused__unsafe_index_add_mul_sub_8:
[----:B------:R-:W-:Y:S01]  /*0000*/  LDC R1, c[0x0][0x28] ;  /* 0x00000a00ff017b82 */ /* 0x000fe20000000800 */
[----:B------:R-:W1:Y:S07]  /*0010*/  S2R R0, SR_TID.X ;  /* 0x0000000000007919 */ /* 0x000e6e0000002100 */
[----:B------:R-:W2:Y:S01]  /*0020*/  LDC.64 R2, c[0x0][0x228] ;  /* 0x00008a00ff027b82 */ /* 0x000ea20000000a00 */
[----:B------:R-:W-:Y:S01]  /*0030*/  ULDC.64 UR4, c[0x0][0x208] ;  /* 0x0000820000047ab9 */ /* 0x000fe20000000a00 */
[----:B------:R-:W-:Y:S01]  /*0040*/  ULDC.64 UR6, c[0x0][0x230] ;  /* 0x00008c0000067ab9 */ /* 0x000fe20000000a00 */
[----:B------:R-:W3:Y:S05]  /*0050*/  S2R R7, SR_CTAID.X ;  /* 0x0000000000077919 */ /* 0x000eea0000002500 */
[----:B------:R-:W4:Y:S08]  /*0060*/  LDC.64 R14, c[0x0][0x220] ;  /* 0x00008800ff0e7b82 */ /* 0x000f300000000a00 */
[----:B------:R-:W5:Y:S08]  /*0070*/  LDC.64 R18, c[0x0][0x218] ;  /* 0x00008600ff127b82 */ /* 0x000f700000000a00 */
[----:B------:R-:W4:Y:S01]  /*0080*/  LDC.64 R12, c[0x0][0x238] ;  /* 0x00008e00ff0c7b82 */ /* 0x000f220000000a00 */
[----:B-1----:R-:W-:Y:S01]  /*0090*/  IMAD.SHL.U32 R0, R0, 0x2, RZ ;  /* 0x0000000200007824 */ /* 0x002fe200078e00ff */
[----:B---3--:R-:W-:-:S04]  /*00a0*/  SHF.R.S32.HI R17, RZ, 0x16, R7 ;  /* 0x00000016ff117819 */ /* 0x008fc80000011407 */
[----:B------:R-:W-:Y:S02]  /*00b0*/  LOP3.LUT R0, R0, 0x1fe, RZ, 0xc0, !PT ;  /* 0x000001fe00007812 */ /* 0x000fe400078ec0ff */
[----:B------:R-:W-:-:S03]  /*00c0*/  SGXT R17, R17, 0x1 ;  /* 0x000000011111781a */ /* 0x000fc60000000200 */
[----:B------:R-:W-:Y:S02]  /*00d0*/  IMAD R0, R7, 0x200, R0 ;  /* 0x0000020007007824 */ /* 0x000fe400078e0200 */
[----:B------:R-:W1:Y:S03]  /*00e0*/  LDC.64 R6, c[0x0][0x248] ;  /* 0x00009200ff067b82 */ /* 0x000e660000000a00 */
[----:B------:R-:W-:Y:S02]  /*00f0*/  SHF.R.S32.HI R5, RZ, 0x1f, R0 ;  /* 0x0000001fff057819 */ /* 0x000fe40000011400 */
[-C--:B------:R-:W-:Y:S02]  /*0100*/  LEA.HI R4, R17, R0.reuse, RZ, 0x6 ;  /* 0x0000000011047211 */ /* 0x080fe400078f30ff */
[----:B------:R-:W-:Y:S02]  /*0110*/  LEA.HI R5, R5, R0, RZ, 0x3 ;  /* 0x0000000005057211 */ /* 0x000fe400078f18ff */
[----:B------:R-:W-:-:S02]  /*0120*/  SHF.R.S32.HI R4, RZ, 0x6, R4 ;  /* 0x00000006ff047819 */ /* 0x000fc40000011404 */
[----:B------:R-:W-:Y:S02]  /*0130*/  LOP3.LUT R9, R5, 0xfffffff8, RZ, 0xc0, !PT ;  /* 0xfffffff805097812 */ /* 0x000fe400078ec0ff */
[----:B------:R-:W-:-:S03]  /*0140*/  SHF.R.S32.HI R5, RZ, 0x3, R5 ;  /* 0x00000003ff057819 */ /* 0x000fc60000011405 */
[----:B------:R-:W-:Y:S01]  /*0150*/  IMAD.IADD R16, R0, 0x1, -R9 ;  /* 0x0000000100107824 */ /* 0x000fe200078e0a09 */
[----:B------:R-:W-:-:S03]  /*0160*/  LEA.HI R20, R5, R5, RZ, 0x3 ;  /* 0x0000000505147211 */ /* 0x000fc600078f18ff */
[----:B--2---:R-:W-:Y:S01]  /*0170*/  IMAD.WIDE R8, R16, 0x8, R2 ;  /* 0x0000000810087825 */ /* 0x004fe200078e0202 */
[----:B------:R-:W-:Y:S02]  /*0180*/  LEA.HI R2, R4, R4, RZ, 0x3 ;  /* 0x0000000404027211 */ /* 0x000fe400078f18ff */
[----:B------:R-:W-:Y:S02]  /*0190*/  LOP3.LUT R20, R20, 0xfffffff8, RZ, 0xc0, !PT ;  /* 0xfffffff814147812 */ /* 0x000fe400078ec0ff */
[----:B------:R-:W-:Y:S01]  /*01a0*/  LOP3.LUT R3, R2, 0xfffffff8, RZ, 0xc0, !PT ;  /* 0xfffffff802037812 */ /* 0x000fe200078ec0ff */
[----:B------:R-:W2:Y:S01]  /*01b0*/  LDG.E.EL.128 R8, desc[UR4][R8.64] ;  /* 0x0000000408087981 */ /* 0x000ea2000c2e1d00 */
[----:B0---4-:R-:W-:Y:S02]  /*01c0*/  IMAD.WIDE R12, R16, 0x8, R12 ;  /* 0x00000008100c7825 */ /* 0x011fe400078e020c */
[----:B------:R-:W-:Y:S02]  /*01d0*/  IADD3 R2, R4, -R3, RZ ;  /* 0x8000000304027210 */ /* 0x000fe40007ffe0ff */
[----:B------:R-:W-:-:S03]  /*01e0*/  IMAD.IADD R4, R5, 0x1, -R20 ;  /* 0x0000000105047824 */ /* 0x000fc600078e0a14 */
[----:B-----5:R-:W-:-:S04]  /*01f0*/  IMAD.WIDE R20, R2, 0x8, R18 ;  /* 0x0000000802147825 */ /* 0x020fc800078e0212 */
[----:B------:R-:W-:Y:S02]  /*0200*/  IMAD.WIDE R22, R4, 0x8, R14 ;  /* 0x0000000804167825 */ /* 0x000fe400078e020e */
[----:B------:R-:W3:Y:S02]  /*0210*/  LDG.E.EL.64 R20, desc[UR4][R20.64] ;  /* 0x0000000414147981 */ /* 0x000ee4000c2e1b00 */
[----:B-1----:R-:W-:Y:S02]  /*0220*/  IMAD.WIDE R6, R2, 0x8, R6 ;  /* 0x0000000802067825 */ /* 0x002fe400078e0206 */
[----:B------:R-:W4:Y:S04]  /*0230*/  LDG.E.EL.64 R22, desc[UR4][R22.64] ;  /* 0x0000000416167981 */ /* 0x000f28000c2e1b00 */
[----:B------:R-:W5:Y:S04]  /*0240*/  LDG.E.EL.128 R12, desc[UR4][R12.64] ;  /* 0x000000040c0c7981 */ /* 0x000f68000c2e1d00 */
[----:B------:R-:W5:Y:S01]  /*0250*/  LDG.E.EL.64 R6, desc[UR4][R6.64] ;  /* 0x0000000406067981 */ /* 0x000f62000c2e1b00 */
[----:B------:R-:W-:-:S04]  /*0260*/  LEA.HI R17, R17, R0, RZ, 0x9 ;  /* 0x0000000011117211 */ /* 0x000fc800078f48ff */
[----:B------:R-:W-:Y:S02]  /*0270*/  SHF.R.S32.HI R17, RZ, 0x9, R17 ;  /* 0x00000009ff117819 */ /* 0x000fe40000011411 */
[----:B--2---:R-:W-:-:S04]  /*0280*/  SHF.R.U32.HI R3, RZ, 0x1b, R9 ;  /* 0x0000001bff037819 */ /* 0x004fc80000011609 */
[----:B------:R-:W-:-:S04]  /*0290*/  LOP3.LUT R3, R3, 0x10, RZ, 0xc0, !PT ;  /* 0x0000001003037812 */ /* 0x000fc800078ec0ff */
[----:B------:R-:W-:-:S04]  /*02a0*/  IADD3 R3, P0, R3, UR6, RZ ;  /* 0x0000000603037c10 */ /* 0x000fc8000ff1e0ff */
[C---:B------:R-:W-:Y:S01]  /*02b0*/  LEA R18, P1, R8.reuse, R3, 0x2 ;  /* 0x0000000308127211 */ /* 0x040fe200078210ff */
[----:B------:R-:W-:Y:S01]  /*02c0*/  IMAD.X R19, RZ, RZ, UR7, P0 ;  /* 0x00000007ff137e24 */ /* 0x000fe200080e06ff */
[----:B---3--:R-:W-:Y:S02]  /*02d0*/  SHF.R.U32.HI R5, RZ, 0x1d, R21 ;  /* 0x0000001dff057819 */ /* 0x008fe40000011615 */
[----:B----4-:R-:W-:Y:S02]  /*02e0*/  SHF.R.U32.HI R3, RZ, 0x1d, R23 ;  /* 0x0000001dff037819 */ /* 0x010fe40000011617 */
[----:B------:R-:W-:Y:S02]  /*02f0*/  LEA.HI.X R19, R8, R19, R9, 0x2, P1 ;  /* 0x0000001308137211 */ /* 0x000fe400008f1409 */
[----:B-----5:R-:W-:Y:S02]  /*0300*/  SHF.R.U32.HI R25, RZ, 0x1b, R13 ;  /* 0x0000001bff197819 */ /* 0x020fe4000001160d */
[----:B------:R-:W-:-:S02]  /*0310*/  LOP3.LUT R3, R3, 0x4, RZ, 0xc0, !PT ;  /* 0x0000000403037812 */ /* 0x000fc400078ec0ff */
[----:B------:R-:W-:Y:S02]  /*0320*/  LOP3.LUT R9, R5, 0x4, RZ, 0xc0, !PT ;  /* 0x0000000405097812 */ /* 0x000fe400078ec0ff */
[----:B------:R-:W-:Y:S02]  /*0330*/  SHF.R.U32.HI R5, RZ, 0x1d, R7 ;  /* 0x0000001dff057819 */ /* 0x000fe40000011607 */
[----:B------:R-:W-:Y:S02]  /*0340*/  LOP3.LUT R25, R25, 0x10, RZ, 0xc0, !PT ;  /* 0x0000001019197812 */ /* 0x000fe400078ec0ff */
[----:B------:R-:W-:Y:S02]  /*0350*/  IADD3 R3, P1, R22, R3, RZ ;  /* 0x0000000316037210 */ /* 0x000fe40007f3e0ff */
[----:B------:R-:W-:Y:S02]  /*0360*/  IADD3 R9, P0, R20, R9, RZ ;  /* 0x0000000914097210 */ /* 0x000fe40007f1e0ff */
[----:B------:R-:W-:-:S02]  /*0370*/  LOP3.LUT R5, R5, 0x4, RZ, 0xc0, !PT ;  /* 0x0000000405057812 */ /* 0x000fc400078ec0ff */
[----:B------:R-:W-:Y:S02]  /*0380*/  IADD3 R25, P2, R25, UR6, RZ ;  /* 0x0000000619197c10 */ /* 0x000fe4000ff5e0ff */
[----:B------:R-:W-:Y:S01]  /*0390*/  IADD3.X R20, RZ, R23, RZ, P1, !PT ;  /* 0x00000017ff147210 */ /* 0x000fe20000ffe4ff */
[----:B------:R-:W-:Y:S01]  /*03a0*/  IMAD.X R22, RZ, RZ, R21, P0 ;  /* 0x000000ffff167224 */ /* 0x000fe200000e0615 */
[----:B------:R-:W-:Y:S02]  /*03b0*/  IADD3 R8, P1, R6, R5, RZ ;  /* 0x0000000506087210 */ /* 0x000fe40007f3e0ff */
[----:B------:R-:W-:Y:S01]  /*03c0*/  LEA R24, P0, R12, R25, 0x2 ;  /* 0x000000190c187211 */ /* 0x000fe200078010ff */
[----:B------:R-:W-:Y:S01]  /*03d0*/  IMAD.X R25, RZ, RZ, UR7, P2 ;  /* 0x00000007ff197e24 */ /* 0x000fe200090e06ff */
[C---:B------:R-:W-:Y:S01]  /*03e0*/  SHF.L.U64.HI R5, R3.reuse, 0x4, R20 ;  /* 0x0000000403057819 */ /* 0x040fe20000010214 */
[----:B------:R-:W-:Y:S01]  /*03f0*/  IMAD.SHL.U32 R3, R3, 0x10, RZ ;  /* 0x0000001003037824 */ /* 0x000fe200078e00ff */
[----:B------:R-:W-:-:S02]  /*0400*/  SHF.L.U64.HI R22, R9, 0x6, R22 ;  /* 0x0000000609167819 */ /* 0x000fc40000010216 */
[----:B------:R-:W-:Y:S01]  /*0410*/  LEA.HI.X R25, R12, R25, R13, 0x2, P0 ;  /* 0x000000190c197211 */ /* 0x000fe200000f140d */
[----:B------:R-:W-:Y:S01]  /*0420*/  IMAD.X R23, RZ, RZ, R7, P1 ;  /* 0x000000ffff177224 */ /* 0x000fe200008e0607 */
[----:B------:R-:W-:Y:S01]  /*0430*/  IADD3 R12, P0, R3, R18, RZ ;  /* 0x00000012030c7210 */ /* 0x000fe20007f1e0ff */
[----:B------:R-:W0:Y:S01]  /*0440*/  LDC.64 R6, c[0x0][0x240] ;  /* 0x00009000ff067b82 */ /* 0x000e220000000a00 */
[----:B------:R-:W-:Y:S02]  /*0450*/  SHF.L.U32 R9, R9, 0x6, RZ ;  /* 0x0000000609097819 */ /* 0x000fe400000006ff */
[C---:B------:R-:W-:Y:S01]  /*0460*/  SHF.L.U64.HI R23, R8.reuse, 0x6, R23 ;  /* 0x0000000608177819 */ /* 0x040fe20000010217 */
[----:B------:R-:W-:Y:S01]  /*0470*/  IMAD.X R13, R5, 0x1, R19, P0 ;  /* 0x00000001050d7824 */ /* 0x000fe200000e0613 */
[----:B------:R-:W-:Y:S01]  /*0480*/  IADD3 R26, P0, R9, R12, RZ ;  /* 0x0000000c091a7210 */ /* 0x000fe20007f1e0ff */
[----:B------:R-:W-:-:S04]  /*0490*/  IMAD.SHL.U32 R8, R8, 0x40, RZ ;  /* 0x0000004008087824 */ /* 0x000fc800078e00ff */
[----:B------:R-:W-:Y:S01]  /*04a0*/  IMAD.X R27, R22, 0x1, R13, P0 ;  /* 0x00000001161b7824 */ /* 0x000fe200000e060d */
[----:B------:R-:W-:Y:S02]  /*04b0*/  IADD3 R12, P0, R8, R12, RZ ;  /* 0x0000000c080c7210 */ /* 0x000fe40007f1e0ff */
[----:B------:R-:W-:-:S03]  /*04c0*/  SHF.L.U32 R21, R17, 0x6, RZ ;  /* 0x0000000611157819 */ /* 0x000fc600000006ff */
[----:B------:R-:W-:Y:S02]  /*04d0*/  IMAD.X R13, R23, 0x1, R13, P0 ;  /* 0x00000001170d7824 */ /* 0x000fe400000e060d */
[----:B------:R-:W-:Y:S01]  /*04e0*/  IMAD.WIDE R26, R21, 0x4, R26 ;  /* 0x00000004151a7825 */ /* 0x000fe200078e021a */
[----:B------:R-:W-:-:S03]  /*04f0*/  IADD3 R17, P0, R24, R3, RZ ;  /* 0x0000000318117210 */ /* 0x000fc60007f1e0ff */
[----:B------:R-:W-:Y:S01]  /*0500*/  IMAD.WIDE R12, R21, 0x4, R12 ;  /* 0x00000004150c7825 */ /* 0x000fe200078e020c */
[----:B------:R-:W2:Y:S01]  /*0510*/  LDG.E.EL R20, desc[UR4][R26.64] ;  /* 0x000000041a147981 */ /* 0x000ea2000c2e1900 */
[----:B------:R-:W-:-:S03]  /*0520*/  IADD3 R28, P1, R17, R9, RZ ;  /* 0x00000009111c7210 */ /* 0x000fc60007f3e0ff */
[----:B------:R1:W3:Y:S02]  /*0530*/  LDG.E.EL R26, desc[UR4][R12.64] ;  /* 0x000000040c1a7981 */ /* 0x0002e4000c2e1900 */
[----:B-1----:R-:W-:Y:S01]  /*0540*/  IMAD.X R13, R25, 0x1, R5, P0 ;  /* 0x00000001190d7824 */ /* 0x002fe200000e0605 */
[----:B------:R-:W-:-:S03]  /*0550*/  IADD3 R12, P2, R8, R17, RZ ;  /* 0x00000011080c7210 */ /* 0x000fc60007f5e0ff */
[----:B------:R-:W-:Y:S02]  /*0560*/  IMAD.X R29, R13, 0x1, R22, P1 ;  /* 0x000000010d1d7824 */ /* 0x000fe400008e0616 */
[----:B0-----:R-:W-:-:S04]  /*0570*/  IMAD.WIDE R16, R16, 0x4, R6 ;  /* 0x0000000410107825 */ /* 0x001fc800078e0206 */
[----:B------:R-:W-:Y:S02]  /*0580*/  IMAD.WIDE R6, R21, 0x4, R28 ;  /* 0x0000000415067825 */ /* 0x000fe400078e021c */
[----:B------:R-:W0:Y:S01]  /*0590*/  LDC.64 R28, c[0x0][0x250] ;  /* 0x00009400ff1c7b82 */ /* 0x000e220000000a00 */
[----:B------:R-:W4:Y:S04]  /*05a0*/  LDG.E.EL.64 R16, desc[UR4][R16.64] ;  /* 0x0000000410107981 */ /* 0x000f28000c2e1b00 */
[----:B------:R-:W2:Y:S01]  /*05b0*/  LDG.E.EL R6, desc[UR4][R6.64] ;  /* 0x0000000406067981 */ /* 0x000ea2000c2e1900 */
[----:B0-----:R-:W-:-:S06]  /*05c0*/  IMAD.WIDE R28, R4, 0x8, R28 ;  /* 0x00000008041c7825 */ /* 0x001fcc00078e021c */
[----:B------:R-:W5:Y:S01]  /*05d0*/  LDG.E.EL.64 R28, desc[UR4][R28.64] ;  /* 0x000000041c1c7981 */ /* 0x000f62000c2e1b00 */
[----:B------:R-:W-:-:S03]  /*05e0*/  IADD3.X R13, R23, R13, RZ, P2, !PT ;  /* 0x0000000d170d7210 */ /* 0x000fc600017fe4ff */
[----:B------:R-:W-:-:S06]  /*05f0*/  IMAD.WIDE R12, R21, 0x4, R12 ;  /* 0x00000004150c7825 */ /* 0x000fcc00078e020c */
[----:B------:R-:W3:Y:S01]  /*0600*/  LDG.E.EL R12, desc[UR4][R12.64] ;  /* 0x000000040c0c7981 */ /* 0x000ee2000c2e1900 */
[----:B--2---:R-:W-:-:S04]  /*0610*/  FADD R27, -R20, R6 ;  /* 0x00000006141b7221 */ /* 0x004fc80000000100 */
[----:B----4-:R-:W-:Y:S01]  /*0620*/  FFMA R7, R16, R27, R20 ;  /* 0x0000001b10077223 */ /* 0x010fe20000000014 */
[----:B-----5:R-:W-:-:S04]  /*0630*/  SHF.R.U32.HI R27, RZ, 0x1d, R29 ;  /* 0x0000001dff1b7819 */ /* 0x020fc8000001161d */
[----:B------:R-:W-:-:S04]  /*0640*/  LOP3.LUT R27, R27, 0x4, RZ, 0xc0, !PT ;  /* 0x000000041b1b7812 */ /* 0x000fc800078ec0ff */
[----:B------:R-:W-:-:S05]  /*0650*/  IADD3 R20, P0, R28, R27, RZ ;  /* 0x0000001b1c147210 */ /* 0x000fca0007f1e0ff */
[----:B------:R-:W-:-:S05]  /*0660*/  IMAD.X R27, RZ, RZ, R29, P0 ;  /* 0x000000ffff1b7224 */ /* 0x000fca00000e061d */
[C---:B------:R-:W-:Y:S01]  /*0670*/  SHF.L.U64.HI R6, R20.reuse, 0x4, R27 ;  /* 0x0000000414067819 */ /* 0x040fe2000001021b */
[----:B------:R-:W-:Y:S02]  /*0680*/  IMAD.SHL.U32 R20, R20, 0x10, RZ ;  /* 0x0000001014147824 */ /* 0x000fe400078e00ff */
[----:B---3--:R-:W-:-:S03]  /*0690*/  FADD R13, -R26, R12 ;  /* 0x0000000c1a0d7221 */ /* 0x008fc60000000100 */
[----:B------:R-:W-:Y:S01]  /*06a0*/  IADD3 R18, P0, R20, R18, RZ ;  /* 0x0000001214127210 */ /* 0x000fe20007f1e0ff */
[----:B------:R-:W-:-:S03]  /*06b0*/  FFMA R12, R16, R13, R26 ;  /* 0x0000000d100c7223 */ /* 0x000fc6000000001a */
[----:B------:R-:W-:Y:S02]  /*06c0*/  IADD3.X R19, R6, R19, RZ, P0, !PT ;  /* 0x0000001306137210 */ /* 0x000fe400007fe4ff */
[----:B------:R-:W-:-:S05]  /*06d0*/  IADD3 R26, P0, R18, R8, RZ ;  /* 0x00000008121a7210 */ /* 0x000fca0007f1e0ff */
[----:B------:R-:W-:Y:S01]  /*06e0*/  IMAD.X R27, R19, 0x1, R23, P0 ;  /* 0x00000001131b7824 */ /* 0x000fe200000e0617 */
[----:B------:R-:W-:-:S05]  /*06f0*/  IADD3 R18, P0, R18, R9, RZ ;  /* 0x0000000912127210 */ /* 0x000fca0007f1e0ff */
[----:B------:R-:W-:Y:S01]  /*0700*/  IMAD.X R19, R19, 0x1, R22, P0 ;  /* 0x0000000113137824 */ /* 0x000fe200000e0616 */
[----:B------:R-:W-:Y:S01]  /*0710*/  IADD3 R28, P0, R20, R24, RZ ;  /* 0x00000018141c7210 */ /* 0x000fe20007f1e0ff */
[----:B------:R-:W-:-:S03]  /*0720*/  IMAD.WIDE R26, R21, 0x4, R26 ;  /* 0x00000004151a7825 */ /* 0x000fc600078e021a */
[----:B------:R-:W-:Y:S01]  /*0730*/  IADD3.X R29, R6, R25, RZ, P0, !PT ;  /* 0x00000019061d7210 */ /* 0x000fe200007fe4ff */
[----:B------:R-:W-:Y:S01]  /*0740*/  IMAD.WIDE R18, R21, 0x4, R18 ;  /* 0x0000000415127825 */ /* 0x000fe200078e0212 */
[----:B------:R-:W-:Y:S01]  /*0750*/  IADD3 R24, P0, R28, R8, RZ ;  /* 0x000000081c187210 */ /* 0x000fe20007f1e0ff */
[----:B------:R-:W2:Y:S04]  /*0760*/  LDG.E.EL R13, desc[UR4][R26.64] ;  /* 0x000000041a0d7981 */ /* 0x000ea8000c2e1900 */
[----:B------:R-:W-:Y:S01]  /*0770*/  IMAD.X R25, R29, 0x1, R23, P0 ;  /* 0x000000011d197824 */ /* 0x000fe200000e0617 */
[----:B------:R0:W3:Y:S01]  /*0780*/  LDG.E.EL R26, desc[UR4][R18.64] ;  /* 0x00000004121a7981 */ /* 0x0000e2000c2e1900 */
[----:B------:R-:W-:-:S06]  /*0790*/  IMAD.WIDE R24, R21, 0x4, R24 ;  /* 0x0000000415187825 */ /* 0x000fcc00078e0218 */
[----:B------:R-:W2:Y:S01]  /*07a0*/  LDG.E.EL R24, desc[UR4][R24.64] ;  /* 0x0000000418187981 */ /* 0x000ea2000c2e1900 */
[----:B0-----:R-:W-:-:S05]  /*07b0*/  IADD3 R18, P1, R28, R9, RZ ;  /* 0x000000091c127210 */ /* 0x001fca0007f3e0ff */
[----:B------:R-:W-:Y:S02]  /*07c0*/  IMAD.X R19, R29, 0x1, R22, P1 ;  /* 0x000000011d137824 */ /* 0x000fe400008e0616 */
[----:B------:R-:W-:-:S05]  /*07d0*/  IMAD.WIDE R18, R21, 0x4, R18 ;  /* 0x0000000415127825 */ /* 0x000fca00078e0212 */
[----:B------:R0:W3:Y:S02]  /*07e0*/  LDG.E.EL R27, desc[UR4][R18.64] ;  /* 0x00000004121b7981 */ /* 0x0000e4000c2e1900 */
[----:B0-----:R-:W0:Y:S02]  /*07f0*/  LDC.64 R18, c[0x0][0x258] ;  /* 0x00009600ff127b82 */ /* 0x001e240000000a00 */
[----:B0-----:R-:W-:-:S06]  /*0800*/  IMAD.WIDE R18, R4, 0x4, R18 ;  /* 0x0000000404127825 */ /* 0x001fcc00078e0212 */
[----:B------:R-:W4:Y:S01]  /*0810*/  LDG.E.EL R19, desc[UR4][R18.64] ;  /* 0x0000000412137981 */ /* 0x000f22000c2e1900 */
[----:B--2---:R-:W-:-:S04]  /*0820*/  FADD R28, -R13, R24 ;  /* 0x000000180d1c7221 */ /* 0x004fc80000000100 */
[----:B------:R-:W-:Y:S01]  /*0830*/  FFMA R13, R16, R28, R13 ;  /* 0x0000001c100d7223 */ /* 0x000fe2000000000d */
[----:B------:R-:W-:Y:S01]  /*0840*/  SHF.R.U32.HI R28, RZ, 0x1b, R11 ;  /* 0x0000001bff1c7819 */ /* 0x000fe2000001160b */
[----:B---3--:R-:W-:-:S04]  /*0850*/  FADD R27, -R26, R27 ;  /* 0x0000001b1a1b7221 */ /* 0x008fc80000000100 */
[----:B------:R-:W-:Y:S01]  /*0860*/  FFMA R24, R16, R27, R26 ;  /* 0x0000001b10187223 */ /* 0x000fe2000000001a */
[----:B------:R-:W-:-:S04]  /*0870*/  LOP3.LUT R27, R28, 0x10, RZ, 0xc0, !PT ;  /* 0x000000101c1b7812 */ /* 0x000fc800078ec0ff */
[----:B------:R-:W-:-:S04]  /*0880*/  IADD3 R27, P0, R27, UR6, RZ ;  /* 0x000000061b1b7c10 */ /* 0x000fc8000ff1e0ff */
[C---:B------:R-:W-:Y:S02]  /*0890*/  LEA R16, P1, R10.reuse, R27, 0x2 ;  /* 0x0000001b0a107211 */ /* 0x040fe400078210ff */
[----:B------:R-:W-:Y:S02]  /*08a0*/  IADD3.X R25, RZ, UR7, RZ, P0, !PT ;  /* 0x00000007ff197c10 */ /* 0x000fe400087fe4ff */
[----:B------:R-:W-:Y:S02]  /*08b0*/  IADD3 R27, P0, R16, R3, RZ ;  /* 0x00000003101b7210 */ /* 0x000fe40007f1e0ff */
[----:B------:R-:W-:-:S05]  /*08c0*/  LEA.HI.X R25, R10, R25, R11, 0x2, P1 ;  /* 0x000000190a197211 */ /* 0x000fca00008f140b */
[----:B------:R-:W-:Y:S01]  /*08d0*/  IMAD.X R26, R25, 0x1, R5, P0 ;  /* 0x00000001191a7824 */ /* 0x000fe200000e0605 */
[----:B------:R-:W-:-:S05]  /*08e0*/  IADD3 R10, P0, R27, R9, RZ ;  /* 0x000000091b0a7210 */ /* 0x000fca0007f1e0ff */
[----:B------:R-:W-:Y:S01]  /*08f0*/  IMAD.X R11, R26, 0x1, R22, P0 ;  /* 0x000000011a0b7824 */ /* 0x000fe200000e0616 */
[----:B------:R-:W-:Y:S02]  /*0900*/  IADD3 R28, P0, R8, R27, RZ ;  /* 0x0000001b081c7210 */ /* 0x000fe40007f1e0ff */
[----:B------:R-:W-:-:S04]  /*0910*/  SHF.R.U32.HI R27, RZ, 0x1b, R15 ;  /* 0x0000001bff1b7819 */ /* 0x000fc8000001160f */
[----:B------:R-:W-:Y:S02]  /*0920*/  LOP3.LUT R27, R27, 0x10, RZ, 0xc0, !PT ;  /* 0x000000101b1b7812 */ /* 0x000fe400078ec0ff */
[----:B------:R-:W-:Y:S02]  /*0930*/  IADD3.X R29, R23, R26, RZ, P0, !PT ;  /* 0x0000001a171d7210 */ /* 0x000fe400007fe4ff */
[----:B------:R-:W-:-:S04]  /*0940*/  IADD3 R27, P0, R27, UR6, RZ ;  /* 0x000000061b1b7c10 */ /* 0x000fc8000ff1e0ff */
[----:B------:R-:W-:Y:S01]  /*0950*/  LEA R26, P1, R14, R27, 0x2 ;  /* 0x0000001b0e1a7211 */ /* 0x000fe200078210ff */
[----:B------:R-:W-:-:S05]  /*0960*/  IMAD.X R27, RZ, RZ, UR7, P0 ;  /* 0x00000007ff1b7e24 */ /* 0x000fca00080e06ff */
[----:B------:R-:W-:Y:S02]  /*0970*/  LEA.HI.X R14, R14, R27, R15, 0x2, P1 ;  /* 0x0000001b0e0e7211 */ /* 0x000fe400008f140f */
[----:B------:R-:W-:-:S05]  /*0980*/  IADD3 R15, P0, R26, R3, RZ ;  /* 0x000000031a0f7210 */ /* 0x000fca0007f1e0ff */
[----:B------:R-:W-:Y:S01]  /*0990*/  IMAD.X R3, R14, 0x1, R5, P0 ;  /* 0x000000010e037824 */ /* 0x000fe200000e0605 */
[----:B------:R-:W-:Y:S01]  /*09a0*/  IADD3 R4, P0, R15, R9, RZ ;  /* 0x000000090f047210 */ /* 0x000fe20007f1e0ff */
[----:B------:R-:W-:-:S03]  /*09b0*/  IMAD.WIDE R10, R21, 0x4, R10 ;  /* 0x00000004150a7825 */ /* 0x000fc600078e020a */
[----:B------:R-:W-:Y:S01]  /*09c0*/  IADD3.X R5, R3, R22, RZ, P0, !PT ;  /* 0x0000001603057210 */ /* 0x000fe200007fe4ff */
[C---:B------:R-:W-:Y:S01]  /*09d0*/  IMAD.WIDE R28, R21.reuse, 0x4, R28 ;  /* 0x00000004151c7825 */ /* 0x040fe200078e021c */
[----:B------:R-:W-:Y:S01]  /*09e0*/  IADD3 R16, P0, R20, R16, RZ ;  /* 0x0000001014107210 */ /* 0x000fe20007f1e0ff */
[----:B------:R-:W2:Y:S01]  /*09f0*/  LDG.E.EL R10, desc[UR4][R10.64] ;  /* 0x000000040a0a7981 */ /* 0x000ea2000c2e1900 */
[----:B------:R-:W-:Y:S01]  /*0a00*/  IADD3 R20, P1, R20, R26, RZ ;  /* 0x0000001a14147210 */ /* 0x000fe20007f3e0ff */
[----:B------:R-:W-:-:S04]  /*0a10*/  IMAD.WIDE R4, R21, 0x4, R4 ;  /* 0x0000000415047825 */ /* 0x000fc800078e0204 */
[C---:B------:R-:W-:Y:S01]  /*0a20*/  IMAD.X R25, R6.reuse, 0x1, R25, P0 ;  /* 0x0000000106197824 */ /* 0x040fe200000e0619 */
[----:B------:R0:W2:Y:S01]  /*0a30*/  LDG.E.EL R26, desc[UR4][R4.64] ;  /* 0x00000004041a7981 */ /* 0x0000a2000c2e1900 */
[----:B------:R-:W-:Y:S01]  /*0a40*/  IMAD.X R6, R6, 0x1, R14, P1 ;  /* 0x0000000106067824 */ /* 0x000fe200008e060e */
[----:B------:R-:W-:Y:S02]  /*0a50*/  IADD3 R14, P0, R8, R15, RZ ;  /* 0x0000000f080e7210 */ /* 0x000fe40007f1e0ff */
[----:B------:R1:W3:Y:S01]  /*0a60*/  LDG.E.EL R11, desc[UR4][R28.64] ;  /* 0x000000041c0b7981 */ /* 0x0002e2000c2e1900 */
[----:B------:R-:W-:Y:S02]  /*0a70*/  IADD3 R30, P4, R20, R9, RZ ;  /* 0x00000009141e7210 */ /* 0x000fe40007f9e0ff */
[----:B0-----:R-:W-:Y:S02]  /*0a80*/  IADD3 R4, P1, R16, R8, RZ ;  /* 0x0000000810047210 */ /* 0x001fe40007f3e0ff */
[----:B------:R-:W-:-:S02]  /*0a90*/  IADD3 R8, P2, R20, R8, RZ ;  /* 0x0000000814087210 */ /* 0x000fc40007f5e0ff */
[----:B-1----:R-:W-:Y:S01]  /*0aa0*/  IADD3 R28, P3, R16, R9, RZ ;  /* 0x00000009101c7210 */ /* 0x002fe20007f7e0ff */
[C---:B------:R-:W-:Y:S01]  /*0ab0*/  IMAD.X R5, R25.reuse, 0x1, R23, P1 ;  /* 0x0000000119057824 */ /* 0x040fe200008e0617 */
[----:B------:R-:W-:Y:S01]  /*0ac0*/  IADD3.X R15, R23, R3, RZ, P0, !PT ;  /* 0x00000003170f7210 */ /* 0x000fe200007fe4ff */
[--C-:B------:R-:W-:Y:S01]  /*0ad0*/  IMAD.X R31, R6, 0x1, R22.reuse, P4 ;  /* 0x00000001061f7824 */ /* 0x100fe200020e0616 */
[----:B------:R-:W-:Y:S01]  /*0ae0*/  IADD3.X R9, R6, R23, RZ, P2, !PT ;  /* 0x0000001706097210 */ /* 0x000fe200017fe4ff */
[----:B------:R-:W-:Y:S02]  /*0af0*/  IMAD.X R29, R25, 0x1, R22, P3 ;  /* 0x00000001191d7824 */ /* 0x000fe400018e0616 */
[----:B------:R-:W0:Y:S01]  /*0b00*/  LDC.64 R22, c[0x0][0x260] ;  /* 0x00009800ff167b82 */ /* 0x000e220000000a00 */
[----:B------:R-:W-:-:S04]  /*0b10*/  IMAD.WIDE R14, R21, 0x4, R14 ;  /* 0x00000004150e7825 */ /* 0x000fc800078e020e */
[C---:B------:R-:W-:Y:S02]  /*0b20*/  IMAD.WIDE R4, R21.reuse, 0x4, R4 ;  /* 0x0000000415047825 */ /* 0x040fe400078e0204 */
[----:B------:R-:W3:Y:S02]  /*0b30*/  LDG.E.EL R14, desc[UR4][R14.64] ;  /* 0x000000040e0e7981 */ /* 0x000ee4000c2e1900 */
[C---:B------:R-:W-:Y:S02]  /*0b40*/  IMAD.WIDE R28, R21.reuse, 0x4, R28 ;  /* 0x00000004151c7825 */ /* 0x040fe400078e021c */
[----:B------:R-:W5:Y:S02]  /*0b50*/  LDG.E.EL R4, desc[UR4][R4.64] ;  /* 0x0000000404047981 */ /* 0x000f64000c2e1900 */
[C---:B------:R-:W-:Y:S02]  /*0b60*/  IMAD.WIDE R8, R21.reuse, 0x4, R8 ;  /* 0x0000000415087825 */ /* 0x040fe400078e0208 */
[----:B------:R-:W5:Y:S02]  /*0b70*/  LDG.E.EL R28, desc[UR4][R28.64] ;  /* 0x000000041c1c7981 */ /* 0x000f64000c2e1900 */
[----:B------:R-:W-:-:S02]  /*0b80*/  IMAD.WIDE R30, R21, 0x4, R30 ;  /* 0x00000004151e7825 */ /* 0x000fc400078e021e */
[----:B------:R-:W5:Y:S04]  /*0b90*/  LDG.E.EL R9, desc[UR4][R8.64] ;  /* 0x0000000408097981 */ /* 0x000f68000c2e1900 */
[----:B------:R-:W5:Y:S01]  /*0ba0*/  LDG.E.EL R31, desc[UR4][R30.64] ;  /* 0x000000041e1f7981 */ /* 0x000f62000c2e1900 */
[----:B0-----:R-:W-:Y:S02]  /*0bb0*/  IMAD.WIDE R22, R2, 0x4, R22 ;  /* 0x0000000402167825 */ /* 0x001fe400078e0216 */
[----:B------:R-:W0:Y:S04]  /*0bc0*/  LDC.64 R2, c[0x0][0x210] ;  /* 0x00008400ff027b82 */ /* 0x000e280000000a00 */
[----:B------:R-:W5:Y:S01]  /*0bd0*/  LDG.E.EL R22, desc[UR4][R22.64] ;  /* 0x0000000416167981 */ /* 0x000f62000c2e1900 */
[----:B------:R-:W-:Y:S01]  /*0be0*/  FADD R13, -R12, R13 ;  /* 0x0000000d0c0d7221 */ /* 0x000fe20000000100 */
[----:B------:R-:W-:-:S03]  /*0bf0*/  FADD R24, -R7, R24 ;  /* 0x0000001807187221 */ /* 0x000fc60000000100 */
[C---:B----4-:R-:W-:Y:S01]  /*0c00*/  FFMA R13, R19.reuse, R13, R12 ;  /* 0x0000000d130d7223 */ /* 0x050fe2000000000c */
[----:B------:R-:W-:-:S04]  /*0c10*/  FFMA R24, R19, R24, R7 ;  /* 0x0000001813187223 */ /* 0x000fc80000000007 */
[----:B------:R-:W-:Y:S01]  /*0c20*/  FADD R24, -R13, R24 ;  /* 0x000000180d187221 */ /* 0x000fe20000000100 */
[----:B0-----:R-:W-:-:S04]  /*0c30*/  IMAD.WIDE R2, R0, 0x4, R2 ;  /* 0x0000000400027825 */ /* 0x001fc800078e0202 */
[----:B--2---:R-:W-:-:S04]  /*0c40*/  FADD R26, -R10, R26 ;  /* 0x0000001a0a1a7221 */ /* 0x004fc80000000100 */
[----:B------:R-:W-:Y:S01]  /*0c50*/  FFMA R26, R17, R26, R10 ;  /* 0x0000001a111a7223 */ /* 0x000fe2000000000a */
[----:B---3--:R-:W-:-:S04]  /*0c60*/  FADD R6, -R11, R14 ;  /* 0x0000000e0b067221 */ /* 0x008fc80000000100 */
[----:B------:R-:W-:Y:S01]  /*0c70*/  FFMA R6, R17, R6, R11 ;  /* 0x0000000611067223 */ /* 0x000fe2000000000b */
[----:B-----5:R-:W-:Y:S01]  /*0c80*/  FADD R15, -R4, R9 ;  /* 0x00000009040f7221 */ /* 0x020fe20000000100 */
[----:B------:R-:W-:-:S03]  /*0c90*/  FADD R5, -R28, R31 ;  /* 0x0000001f1c057221 */ /* 0x000fc60000000100 */
[C---:B------:R-:W-:Y:S01]  /*0ca0*/  FFMA R15, R17.reuse, R15, R4 ;  /* 0x0000000f110f7223 */ /* 0x040fe20000000004 */
[----:B------:R-:W-:-:S03]  /*0cb0*/  FFMA R5, R17, R5, R28 ;  /* 0x0000000511057223 */ /* 0x000fc6000000001c */
[----:B------:R-:W-:Y:S01]  /*0cc0*/  FADD R15, -R6, R15 ;  /* 0x0000000f060f7221 */ /* 0x000fe20000000100 */
[----:B------:R-:W-:-:S03]  /*0cd0*/  FADD R5, -R26, R5 ;  /* 0x000000051a057221 */ /* 0x000fc60000000100 */
[C---:B------:R-:W-:Y:S01]  /*0ce0*/  FFMA R15, R19.reuse, R15, R6 ;  /* 0x0000000f130f7223 */ /* 0x040fe20000000006 */
[----:B------:R-:W-:-:S04]  /*0cf0*/  FFMA R26, R19, R5, R26 ;  /* 0x00000005131a7223 */ /* 0x000fc8000000001a */
[----:B------:R-:W-:Y:S01]  /*0d00*/  FADD R26, -R15, R26 ;  /* 0x0000001a0f1a7221 */ /* 0x000fe20000000100 */
[----:B------:R-:W-:-:S03]  /*0d10*/  FFMA R24, R22, R24, R13 ;  /* 0x0000001816187223 */ /* 0x000fc6000000000d */
[----:B------:R-:W-:-:S05]  /*0d20*/  FFMA R25, R22, R26, R15 ;  /* 0x0000001a16197223 */ /* 0x000fca000000000f */
[----:B------:R-:W-:Y:S01]  /*0d30*/  STG.E.64 desc[UR4][R2.64], R24 ;  /* 0x0000001802007986 */ /* 0x000fe2000c101b04 */
[----:B------:R-:W-:Y:S05]  /*0d40*/  EXIT ;  /* 0x000000000000794d */ /* 0x000fea0003800000 */
.L_x_0:
[----:B------:R-:W-:-:S00]  /*0d50*/  BRA `(.L_x_0) ;  /* 0xfffffffc00fc7947 */ /* 0x000fc0000383ffff */
[----:B------:R-:W-:-:S00]  /*0d60*/  NOP ;  /* 0x0000000000007918 */ /* 0x000fc00000000000 */
        /* <DEDUP_REMOVED lines=9> */
.L_x_1:


//--------------------- .nv.constant0.triton_poi_fused__unsafe_index_add_mul_sub_8 --------------------------
	.section	.nv.constant0.triton_poi_fused__unsafe_index_add_mul_sub_8,"a",@progbits
	.sectionflags	@""
	.align	4
.nv.constant0.triton_poi_fused__unsafe_index_add_mul_sub_8:
	.zero		620
